//
// Generated by NVIDIA NVVM Compiler
//
// Compiler Build ID: CL-36424714
// Cuda compilation tools, release 13.0, V13.0.88
// Based on NVVM 20.0.0
//

.version 9.0
.target sm_100
.address_size 64

	// .globl	_Z23matrixMulCUDA_OptimizedPKfS0_Pfii
// _ZZ23matrixMulCUDA_OptimizedPKfS0_PfiiE2As has been demoted
// _ZZ23matrixMulCUDA_OptimizedPKfS0_PfiiE2Bs has been demoted

.visible .entry _Z23matrixMulCUDA_OptimizedPKfS0_Pfii(
	.param .u64 .ptr .align 1 _Z23matrixMulCUDA_OptimizedPKfS0_Pfii_param_0,
	.param .u64 .ptr .align 1 _Z23matrixMulCUDA_OptimizedPKfS0_Pfii_param_1,
	.param .u64 .ptr .align 1 _Z23matrixMulCUDA_OptimizedPKfS0_Pfii_param_2,
	.param .u32 _Z23matrixMulCUDA_OptimizedPKfS0_Pfii_param_3,
	.param .u32 _Z23matrixMulCUDA_OptimizedPKfS0_Pfii_param_4
)
{
	.reg .pred 	%p<12>;
	.reg .b32 	%r<41>;
	.reg .b32 	%f<111>;
	.reg .b64 	%rd<13>;
	// demoted variable
	.shared .align 4 .b8 _ZZ23matrixMulCUDA_OptimizedPKfS0_PfiiE2As[4096];
	// demoted variable
	.shared .align 4 .b8 _ZZ23matrixMulCUDA_OptimizedPKfS0_PfiiE2Bs[4096];
	ld.param.u64 	%rd3, [_Z23matrixMulCUDA_OptimizedPKfS0_Pfii_param_0];
	ld.param.u64 	%rd4, [_Z23matrixMulCUDA_OptimizedPKfS0_Pfii_param_1];
	ld.param.u64 	%rd5, [_Z23matrixMulCUDA_OptimizedPKfS0_Pfii_param_2];
	ld.param.u32 	%r23, [_Z23matrixMulCUDA_OptimizedPKfS0_Pfii_param_3];
	ld.param.u32 	%r24, [_Z23matrixMulCUDA_OptimizedPKfS0_Pfii_param_4];
	mov.u32 	%r25, %ctaid.y;
	mov.u32 	%r26, %ntid.y;
	mov.u32 	%r38, %tid.y;
	mad.lo.s32 	%r2, %r25, %r26, %r38;
	mov.u32 	%r27, %ctaid.x;
	mov.u32 	%r28, %ntid.x;
	mov.u32 	%r36, %tid.x;
	mad.lo.s32 	%r4, %r27, %r28, %r36;
	setp.lt.s32 	%p1, %r23, 1;
	mov.f32 	%f110, 0f00000000;
	@%p1 bra 	$L__BB0_7;
	add.s32 	%r29, %r23, 31;
	shr.u32 	%r30, %r29, 5;
	shl.b32 	%r31, %r38, 7;
	mov.u32 	%r32, _ZZ23matrixMulCUDA_OptimizedPKfS0_PfiiE2As;
	add.s32 	%r5, %r32, %r31;
	shl.b32 	%r33, %r36, 2;
	add.s32 	%r6, %r5, %r33;
	mov.u32 	%r34, _ZZ23matrixMulCUDA_OptimizedPKfS0_PfiiE2Bs;
	add.s32 	%r8, %r34, %r33;
	add.s32 	%r7, %r8, %r31;
	neg.s32 	%r40, %r30;
	mad.lo.s32 	%r39, %r38, %r24, %r4;
	shl.b32 	%r11, %r24, 5;
	mad.lo.s32 	%r37, %r23, %r2, %r36;
	cvta.to.global.u64 	%rd1, %rd3;
	cvta.to.global.u64 	%rd2, %rd4;
	mov.f32 	%f110, 0f00000000;
$L__BB0_2:
	setp.ge.u32 	%p2, %r2, %r23;
	setp.ge.s32 	%p3, %r36, %r23;
	mov.f32 	%f108, 0f00000000;
	or.pred  	%p4, %p2, %p3;
	@%p4 bra 	$L__BB0_4;
	mul.wide.u32 	%rd6, %r37, 4;
	add.s64 	%rd7, %rd1, %rd6;
	ld.global.f32 	%f108, [%rd7];
$L__BB0_4:
	setp.ge.s32 	%p5, %r4, %r24;
	st.shared.f32 	[%r6], %f108;
	setp.ge.s32 	%p6, %r38, %r23;
	mov.f32 	%f109, 0f00000000;
	or.pred  	%p7, %p5, %p6;
	@%p7 bra 	$L__BB0_6;
	mul.wide.s32 	%rd8, %r39, 4;
	add.s64 	%rd9, %rd2, %rd8;
	ld.global.f32 	%f109, [%rd9];
$L__BB0_6:
	st.shared.f32 	[%r7], %f109;
	bar.sync 	0;
	ld.shared.f32 	%f12, [%r5];
	ld.shared.f32 	%f13, [%r8];
	fma.rn.f32 	%f14, %f12, %f13, %f110;
	ld.shared.f32 	%f15, [%r5+4];
	ld.shared.f32 	%f16, [%r8+128];
	fma.rn.f32 	%f17, %f15, %f16, %f14;
	ld.shared.f32 	%f18, [%r5+8];
	ld.shared.f32 	%f19, [%r8+256];
	fma.rn.f32 	%f20, %f18, %f19, %f17;
	ld.shared.f32 	%f21, [%r5+12];
	ld.shared.f32 	%f22, [%r8+384];
	fma.rn.f32 	%f23, %f21, %f22, %f20;
	ld.shared.f32 	%f24, [%r5+16];
	ld.shared.f32 	%f25, [%r8+512];
	fma.rn.f32 	%f26, %f24, %f25, %f23;
	ld.shared.f32 	%f27, [%r5+20];
	ld.shared.f32 	%f28, [%r8+640];
	fma.rn.f32 	%f29, %f27, %f28, %f26;
	ld.shared.f32 	%f30, [%r5+24];
	ld.shared.f32 	%f31, [%r8+768];
	fma.rn.f32 	%f32, %f30, %f31, %f29;
	ld.shared.f32 	%f33, [%r5+28];
	ld.shared.f32 	%f34, [%r8+896];
	fma.rn.f32 	%f35, %f33, %f34, %f32;
	ld.shared.f32 	%f36, [%r5+32];
	ld.shared.f32 	%f37, [%r8+1024];
	fma.rn.f32 	%f38, %f36, %f37, %f35;
	ld.shared.f32 	%f39, [%r5+36];
	ld.shared.f32 	%f40, [%r8+1152];
	fma.rn.f32 	%f41, %f39, %f40, %f38;
	ld.shared.f32 	%f42, [%r5+40];
	ld.shared.f32 	%f43, [%r8+1280];
	fma.rn.f32 	%f44, %f42, %f43, %f41;
	ld.shared.f32 	%f45, [%r5+44];
	ld.shared.f32 	%f46, [%r8+1408];
	fma.rn.f32 	%f47, %f45, %f46, %f44;
	ld.shared.f32 	%f48, [%r5+48];
	ld.shared.f32 	%f49, [%r8+1536];
	fma.rn.f32 	%f50, %f48, %f49, %f47;
	ld.shared.f32 	%f51, [%r5+52];
	ld.shared.f32 	%f52, [%r8+1664];
	fma.rn.f32 	%f53, %f51, %f52, %f50;
	ld.shared.f32 	%f54, [%r5+56];
	ld.shared.f32 	%f55, [%r8+1792];
	fma.rn.f32 	%f56, %f54, %f55, %f53;
	ld.shared.f32 	%f57, [%r5+60];
	ld.shared.f32 	%f58, [%r8+1920];
	fma.rn.f32 	%f59, %f57, %f58, %f56;
	ld.shared.f32 	%f60, [%r5+64];
	ld.shared.f32 	%f61, [%r8+2048];
	fma.rn.f32 	%f62, %f60, %f61, %f59;
	ld.shared.f32 	%f63, [%r5+68];
	ld.shared.f32 	%f64, [%r8+2176];
	fma.rn.f32 	%f65, %f63, %f64, %f62;
	ld.shared.f32 	%f66, [%r5+72];
	ld.shared.f32 	%f67, [%r8+2304];
	fma.rn.f32 	%f68, %f66, %f67, %f65;
	ld.shared.f32 	%f69, [%r5+76];
	ld.shared.f32 	%f70, [%r8+2432];
	fma.rn.f32 	%f71, %f69, %f70, %f68;
	ld.shared.f32 	%f72, [%r5+80];
	ld.shared.f32 	%f73, [%r8+2560];
	fma.rn.f32 	%f74, %f72, %f73, %f71;
	ld.shared.f32 	%f75, [%r5+84];
	ld.shared.f32 	%f76, [%r8+2688];
	fma.rn.f32 	%f77, %f75, %f76, %f74;
	ld.shared.f32 	%f78, [%r5+88];
	ld.shared.f32 	%f79, [%r8+2816];
	fma.rn.f32 	%f80, %f78, %f79, %f77;
	ld.shared.f32 	%f81, [%r5+92];
	ld.shared.f32 	%f82, [%r8+2944];
	fma.rn.f32 	%f83, %f81, %f82, %f80;
	ld.shared.f32 	%f84, [%r5+96];
	ld.shared.f32 	%f85, [%r8+3072];
	fma.rn.f32 	%f86, %f84, %f85, %f83;
	ld.shared.f32 	%f87, [%r5+100];
	ld.shared.f32 	%f88, [%r8+3200];
	fma.rn.f32 	%f89, %f87, %f88, %f86;
	ld.shared.f32 	%f90, [%r5+104];
	ld.shared.f32 	%f91, [%r8+3328];
	fma.rn.f32 	%f92, %f90, %f91, %f89;
	ld.shared.f32 	%f93, [%r5+108];
	ld.shared.f32 	%f94, [%r8+3456];
	fma.rn.f32 	%f95, %f93, %f94, %f92;
	ld.shared.f32 	%f96, [%r5+112];
	ld.shared.f32 	%f97, [%r8+3584];
	fma.rn.f32 	%f98, %f96, %f97, %f95;
	ld.shared.f32 	%f99, [%r5+116];
	ld.shared.f32 	%f100, [%r8+3712];
	fma.rn.f32 	%f101, %f99, %f100, %f98;
	ld.shared.f32 	%f102, [%r5+120];
	ld.shared.f32 	%f103, [%r8+3840];
	fma.rn.f32 	%f104, %f102, %f103, %f101;
	ld.shared.f32 	%f105, [%r5+124];
	ld.shared.f32 	%f106, [%r8+3968];
	fma.rn.f32 	%f110, %f105, %f106, %f104;
	bar.sync 	0;
	add.s32 	%r40, %r40, 1;
	setp.ne.s32 	%p8, %r40, 0;
	add.s32 	%r39, %r39, %r11;
	add.s32 	%r38, %r38, 32;
	add.s32 	%r37, %r37, 32;
	add.s32 	%r36, %r36, 32;
	@%p8 bra 	$L__BB0_2;
$L__BB0_7:
	setp.ge.s32 	%p9, %r2, %r23;
	setp.ge.s32 	%p10, %r4, %r24;
	or.pred  	%p11, %p9, %p10;
	@%p11 bra 	$L__BB0_9;
	mad.lo.s32 	%r35, %r24, %r2, %r4;
	cvta.to.global.u64 	%rd10, %rd5;
	mul.wide.s32 	%rd11, %r35, 4;
	add.s64 	%rd12, %rd10, %rd11;
	st.global.f32 	[%rd12], %f110;
$L__BB0_9:
	ret;

}


// ===== COMPILED SASS (sm_100) =====

	.target	sm_100

	.elftype	@"ET_EXEC"


//--------------------- .note.nv.tkinfo           --------------------------
	.section	.note.nv.tkinfo,"",@"SHT_NOTE"
	.sectionflags	@"SHF_NOTE_NV_TKINFO"
	.tkinfo
        /*0018*/ 	.word	0x00000002
        /*0030*/ 	.string	""
        /*0030*/ 	.string	"ptxas"
        /*0030*/ 	.string	"Cuda compilation tools, release 13.0, V13.0.88"
        /*0030*/ 	.string	"Build cuda_13.0.r13.0/compiler.36424714_0"
        /*0030*/ 	.string	"-arch sm_100 -m 64 "



//--------------------- .note.nv.cuinfo           --------------------------
	.section	.note.nv.cuinfo,"",@"SHT_NOTE"
	.sectionflags	@"SHF_NOTE_NV_CUINFO"
        /*0018*/ 	.short	0x0002
        /*001a*/ 	.short	0x0064
        /*001c*/ 	.short	0x0082
	.zero		2


//--------------------- .nv.info                  --------------------------
	.section	.nv.info,"",@"SHT_CUDA_INFO"
	.align	4


	//----- nvinfo : EIATTR_REGCOUNT
	.align		4
        /*0000*/ 	.byte	0x04, 0x2f
        /*0002*/ 	.short	(.L_1 - .L_0)
	.align		4
.L_0:
        /*0004*/ 	.word	index@(_Z23matrixMulCUDA_OptimizedPKfS0_Pfii)
        /*0008*/ 	.word	0x00000020


	//----- nvinfo : EIATTR_FRAME_SIZE
	.align		4
.L_1:
        /*000c*/ 	.byte	0x04, 0x11
        /*000e*/ 	.short	(.L_3 - .L_2)
	.align		4
.L_2:
        /*0010*/ 	.word	index@(_Z23matrixMulCUDA_OptimizedPKfS0_Pfii)
        /*0014*/ 	.word	0x00000000


	//----- nvinfo : EIATTR_MIN_STACK_SIZE
	.align		4
.L_3:
        /*0018*/ 	.byte	0x04, 0x12
        /*001a*/ 	.short	(.L_5 - .L_4)
	.align		4
.L_4:
        /*001c*/ 	.word	index@(_Z23matrixMulCUDA_OptimizedPKfS0_Pfii)
        /*0020*/ 	.word	0x00000000
.L_5:


//--------------------- .nv.compat                --------------------------
	.section	.nv.compat,"",@"SHT_CUDA_COMPAT_INFO"
	.align	4
        /*0000*/ 	.byte	0x02, 0x09, 0x00, 0x00, 0x02, 0x02, 0x01, 0x00, 0x02, 0x05, 0x05, 0x00, 0x03, 0x07, 0x01, 0x01
        /*0010*/ 	.byte	0x02, 0x03, 0x00, 0x00, 0x02, 0x06, 0x01, 0x00, 0x04, 0x0b, 0x08, 0x00, 0x09, 0x00, 0x00, 0x00
        /*0020*/ 	.byte	0x00, 0x00, 0x00, 0x00


//--------------------- .nv.info._Z23matrixMulCUDA_OptimizedPKfS0_Pfii --------------------------
	.section	.nv.info._Z23matrixMulCUDA_OptimizedPKfS0_Pfii,"",@"SHT_CUDA_INFO"
	.sectionflags	@""
	.align	4


	//----- nvinfo : EIATTR_CUDA_API_VERSION
	.align		4
        /*0000*/ 	.byte	0x04, 0x37
        /*0002*/ 	.short	(.L_7 - .L_6)
.L_6:
        /*0004*/ 	.word	0x00000082


	//----- nvinfo : EIATTR_KPARAM_INFO
	.align		4
.L_7:
        /*0008*/ 	.byte	0x04, 0x17
        /*000a*/ 	.short	(.L_9 - .L_8)
.L_8:
        /*000c*/ 	.word	0x00000000
        /*0010*/ 	.short	0x0004
        /*0012*/ 	.short	0x001c
        /*0014*/ 	.byte	0x00, 0xf0, 0x11, 0x00


	//----- nvinfo : EIATTR_KPARAM_INFO
	.align		4
.L_9:
        /*0018*/ 	.byte	0x04, 0x17
        /*001a*/ 	.short	(.L_11 - .L_10)
.L_10:
        /*001c*/ 	.word	0x00000000
        /*0020*/ 	.short	0x0003
        /*0022*/ 	.short	0x0018
        /*0024*/ 	.byte	0x00, 0xf0, 0x11, 0x00


	//----- nvinfo : EIATTR_KPARAM_INFO
	.align		4
.L_11:
        /*0028*/ 	.byte	0x04, 0x17
        /*002a*/ 	.short	(.L_13 - .L_12)
.L_12:
        /*002c*/ 	.word	0x00000000
        /*0030*/ 	.short	0x0002
        /*0032*/ 	.short	0x0010
        /*0034*/ 	.byte	0x00, 0xf5, 0x21, 0x00


	//----- nvinfo : EIATTR_KPARAM_INFO
	.align		4
.L_13:
        /*0038*/ 	.byte	0x04, 0x17
        /*003a*/ 	.short	(.L_15 - .L_14)
.L_14:
        /*003c*/ 	.word	0x00000000
        /*0040*/ 	.short	0x0001
        /*0042*/ 	.short	0x0008
        /*0044*/ 	.byte	0x00, 0xf5, 0x21, 0x00


	//----- nvinfo : EIATTR_KPARAM_INFO
	.align		4
.L_15:
        /*0048*/ 	.byte	0x04, 0x17
        /*004a*/ 	.short	(.L_17 - .L_16)
.L_16:
        /*004c*/ 	.word	0x00000000
        /*0050*/ 	.short	0x0000
        /*0052*/ 	.short	0x0000
        /*0054*/ 	.byte	0x00, 0xf5, 0x21, 0x00


	//----- nvinfo : EIATTR_SPARSE_MMA_MASK
	.align		4
.L_17:
        /*0058*/ 	.byte	0x03, 0x50
        /*005a*/ 	.short	0x0000


	//----- nvinfo : EIATTR_MAXREG_COUNT
	.align		4
        /*005c*/ 	.byte	0x03, 0x1b
        /*005e*/ 	.short	0x00ff


	//----- nvinfo : EIATTR_NUM_BARRIERS
	.align		4
        /*0060*/ 	.byte	0x02, 0x4c
        /*0062*/ 	.byte	0x01
	.zero		1


	//----- nvinfo : EIATTR_MERCURY_ISA_VERSION
	.align		4
        /*0064*/ 	.byte	0x03, 0x5f
        /*0066*/ 	.short	0x0101


	//----- nvinfo : EIATTR_VRC_CTA_INIT_COUNT
	.align		4
        /*0068*/ 	.byte	0x02, 0x4a
	.zero		1
	.zero		1


	//----- nvinfo : EIATTR_EXIT_INSTR_OFFSETS
	.align		4
        /*006c*/ 	.byte	0x04, 0x1c
        /*006e*/ 	.short	(.L_19 - .L_18)


	//   ....[0]....
.L_18:
        /*0070*/ 	.word	0x00000830


	//   ....[1]....
        /*0074*/ 	.word	0x00000880


	//----- nvinfo : EIATTR_CBANK_PARAM_SIZE
	.align		4
.L_19:
        /*0078*/ 	.byte	0x03, 0x19
        /*007a*/ 	.short	0x0020


	//----- nvinfo : EIATTR_PARAM_CBANK
	.align		4
        /*007c*/ 	.byte	0x04, 0x0a
        /*007e*/ 	.short	(.L_21 - .L_20)
	.align		4
.L_20:
        /*0080*/ 	.word	index@(.nv.constant0._Z23matrixMulCUDA_OptimizedPKfS0_Pfii)
        /*0084*/ 	.short	0x0380
        /*0086*/ 	.short	0x0020


	//----- nvinfo : EIATTR_SW_WAR
	.align		4
.L_21:
        /*0088*/ 	.byte	0x04, 0x36
        /*008a*/ 	.short	(.L_23 - .L_22)
.L_22:
        /*008c*/ 	.word	0x00000008
.L_23:


//--------------------- .nv.callgraph             --------------------------
	.section	.nv.callgraph,"",@"SHT_CUDA_CALLGRAPH"
	.align	4
	.sectionentsize	8
	.align		4
        /*0000*/ 	.word	0x00000000
	.align		4
        /*0004*/ 	.word	0xffffffff
	.align		4
        /*0008*/ 	.word	0x00000000
	.align		4
        /*000c*/ 	.word	0xfffffffe
	.align		4
        /*0010*/ 	.word	0x00000000
	.align		4
        /*0014*/ 	.word	0xfffffffd
	.align		4
        /*0018*/ 	.word	0x00000000
	.align		4
        /*001c*/ 	.word	0xfffffffc


//--------------------- .text._Z23matrixMulCUDA_OptimizedPKfS0_Pfii --------------------------
	.section	.text._Z23matrixMulCUDA_OptimizedPKfS0_Pfii,"ax",@progbits
	.align	128
        .global         _Z23matrixMulCUDA_OptimizedPKfS0_Pfii
        .type           _Z23matrixMulCUDA_OptimizedPKfS0_Pfii,@function
        .size           _Z23matrixMulCUDA_OptimizedPKfS0_Pfii,(.L_x_3 - _Z23matrixMulCUDA_OptimizedPKfS0_Pfii)
        .other          _Z23matrixMulCUDA_OptimizedPKfS0_Pfii,@"STO_CUDA_ENTRY STV_DEFAULT"
_Z23matrixMulCUDA_OptimizedPKfS0_Pfii:
.text._Z23matrixMulCUDA_OptimizedPKfS0_Pfii:
[----:B------:R-:W-:Y:S01]  /*0000*/  LDC R1, c[0x0][0x37c] ;  /* 0x0000df00ff017b82 */ /* 0x000fe20000000800 */
[----:B------:R-:W0:Y:S07]  /*0010*/  S2R R16, SR_TID.X ;  /* 0x0000000000107919 */ /* 0x000e2e0000002100 */
[----:B------:R-:W1:Y:S01]  /*0020*/  LDC R19, c[0x0][0x364] ;  /* 0x0000d900ff137b82 */ /* 0x000e620000000800 */
[----:B------:R-:W2:Y:S01]  /*0030*/  LDCU UR8, c[0x0][0x398] ;  /* 0x00007300ff0877ac */ /* 0x000ea20008000800 */
[----:B------:R-:W-:Y:S01]  /*0040*/  HFMA2 R21, -RZ, RZ, 0, 0 ;  /* 0x00000000ff157431 */ /* 0x000fe200000001ff */
[----:B------:R-:W1:Y:S01]  /*0050*/  S2R R17, SR_TID.Y ;  /* 0x0000000000117919 */ /* 0x000e620000002200 */
[----:B------:R-:W3:Y:S04]  /*0060*/  LDCU UR13, c[0x0][0x39c] ;  /* 0x00007380ff0d77ac */ /* 0x000ee80008000800 */
[----:B------:R-:W0:Y:S01]  /*0070*/  S2UR UR5, SR_CTAID.X ;  /* 0x00000000000579c3 */ /* 0x000e220000002500 */
[----:B------:R-:W4:Y:S07]  /*0080*/  LDCU.64 UR10, c[0x0][0x358] ;  /* 0x00006b00ff0a77ac */ /* 0x000f2e0008000a00 */
[----:B------:R-:W0:Y:S01]  /*0090*/  LDC R18, c[0x0][0x360] ;  /* 0x0000d800ff127b82 */ /* 0x000e220000000800 */
[----:B--2---:R-:W-:-:S07]  /*00a0*/  UISETP.GE.AND UP0, UPT, UR8, 0x1, UPT ;  /* 0x000000010800788c */ /* 0x004fce000bf06270 */
[----:B------:R-:W1:Y:S01]  /*00b0*/  S2UR UR4, SR_CTAID.Y ;  /* 0x00000000000479c3 */ /* 0x000e620000002600 */
[----:B0-----:R-:W-:-:S05]  /*00c0*/  IMAD R18, R18, UR5, R16 ;  /* 0x0000000512127c24 */ /* 0x001fca000f8e0210 */
[----:B---3--:R-:W-:Y:S01]  /*00d0*/  ISETP.GE.AND P0, PT, R18, UR13, PT ;  /* 0x0000000d12007c0c */ /* 0x008fe2000bf06270 */
[----:B-1----:R-:W-:Y:S01]  /*00e0*/  IMAD R19, R19, UR4, R17 ;  /* 0x0000000413137c24 */ /* 0x002fe2000f8e0211 */
[----:B----4-:R-:W-:Y:S11]  /*00f0*/  BRA.U !UP0, `(.L_x_0) ;  /* 0x0000000508c87547 */ /* 0x010ff6000b800000 */
[----:B------:R-:W0:Y:S01]  /*0100*/  S2UR UR7, SR_CgaCtaId ;  /* 0x00000000000779c3 */ /* 0x000e220000008800 */
[----:B------:R-:W1:Y:S01]  /*0110*/  LDCU UR12, c[0x0][0x39c] ;  /* 0x00007380ff0c77ac */ /* 0x000e620008000800 */
[----:B------:R-:W-:Y:S01]  /*0120*/  MOV R21, RZ ;  /* 0x000000ff00157202 */ /* 0x000fe20000000f00 */
[----:B------:R-:W-:Y:S01]  /*0130*/  IMAD R6, R19, UR8, R16 ;  /* 0x0000000813067c24 */ /* 0x000fe2000f8e0210 */
[----:B------:R-:W-:Y:S01]  /*0140*/  UMOV UR5, 0x400 ;  /* 0x0000040000057882 */ /* 0x000fe20000000000 */
[----:B------:R-:W-:-:S03]  /*0150*/  UIADD3 UR4, UPT, UPT, UR8, 0x1f, URZ ;  /* 0x0000001f08047890 */ /* 0x000fc6000fffe0ff */
[----:B------:R-:W2:Y:S01]  /*0160*/  LDC R0, c[0x0][0x39c] ;  /* 0x0000e700ff007b82 */ /* 0x000ea20000000800 */
[----:B------:R-:W-:Y:S02]  /*0170*/  UIADD3 UR6, UPT, UPT, UR5, 0x1000, URZ ;  /* 0x0000100005067890 */ /* 0x000fe4000fffe0ff */
[----:B------:R-:W-:Y:S01]  /*0180*/  USHF.R.U32.HI UR4, URZ, 0x5, UR4 ;  /* 0x00000005ff047899 */ /* 0x000fe20008011604 */
[----:B------:R-:W3:Y:S03]  /*0190*/  LDCU UR9, c[0x0][0x398] ;  /* 0x00007300ff0977ac */ /* 0x000ee60008000800 */
[----:B------:R-:W-:Y:S01]  /*01a0*/  UIADD3 UR4, UPT, UPT, -UR4, URZ, URZ ;  /* 0x000000ff04047290 */ /* 0x000fe2000fffe1ff */
[----:B-1----:R-:W-:Y:S01]  /*01b0*/  IMAD R7, R17, UR12, R18 ;  /* 0x0000000c11077c24 */ /* 0x002fe2000f8e0212 */
[----:B0-----:R-:W-:Y:S02]  /*01c0*/  ULEA UR5, UR7, UR5, 0x18 ;  /* 0x0000000507057291 */ /* 0x001fe4000f8ec0ff */
[----:B------:R-:W-:-:S04]  /*01d0*/  ULEA UR6, UR7, UR6, 0x18 ;  /* 0x0000000607067291 */ /* 0x000fc8000f8ec0ff */
[C---:B------:R-:W-:Y:S02]  /*01e0*/  LEA R5, R17.reuse, UR5, 0x7 ;  /* 0x0000000511057c11 */ /* 0x040fe4000f8e38ff */
[C---:B------:R-:W-:Y:S02]  /*01f0*/  LEA R2, R16.reuse, UR6, 0x2 ;  /* 0x0000000610027c11 */ /* 0x040fe4000f8e10ff */
[----:B------:R-:W-:Y:S02]  /*0200*/  LEA R4, R16, R5, 0x2 ;  /* 0x0000000510047211 */ /* 0x000fe400078e10ff */
[----:B---3--:R-:W-:-:S07]  /*0210*/  LEA R3, R17, R2, 0x7 ;  /* 0x0000000211037211 */ /* 0x008fce00078e38ff */
.L_x_1:
[----:B------:R-:W-:Y:S01]  /*0220*/  UMOV UR8, UR9 ;  /* 0x0000000900087c82 */ /* 0x000fe20008000000 */
[----:B------:R-:W-:Y:S01]  /*0230*/  HFMA2 R29, -RZ, RZ, 0, 0 ;  /* 0x00000000ff1d7431 */ /* 0x000fe200000001ff */
[----:B------:R-:W-:Y:S02]  /*0240*/  ISETP.GE.AND P2, PT, R16, UR8, PT ;  /* 0x0000000810007c0c */ /* 0x000fe4000bf46270 */
[----:B------:R-:W-:Y:S02]  /*0250*/  ISETP.GE.AND P1, PT, R17, UR8, PT ;  /* 0x0000000811007c0c */ /* 0x000fe4000bf26270 */
[----:B------:R-:W-:Y:S02]  /*0260*/  ISETP.GE.U32.OR P2, PT, R19, UR8, P2 ;  /* 0x0000000813007c0c */ /* 0x000fe40009746470 */
[----:B--2---:R-:W-:Y:S02]  /*0270*/  ISETP.GE.OR P1, PT, R18, R0, P1 ;  /* 0x000000001200720c */ /* 0x004fe40000f26670 */
[----:B------:R-:W-:-:S09]  /*0280*/  MOV R24, RZ ;  /* 0x000000ff00187202 */ /* 0x000fd20000000f00 */
[----:B------:R-:W0:Y:S08]  /*0290*/  @!P2 LDC.64 R10, c[0x0][0x380] ;  /* 0x0000e000ff0aab82 */ /* 0x000e300000000a00 */
[----:B------:R-:W1:Y:S01]  /*02a0*/  @!P1 LDC.64 R8, c[0x0][0x388] ;  /* 0x0000e200ff089b82 */ /* 0x000e620000000a00 */
[----:B0-----:R-:W-:-:S05]  /*02b0*/  @!P2 IMAD.WIDE.U32 R10, R6, 0x4, R10 ;  /* 0x00000004060aa825 */ /* 0x001fca00078e000a */
[----:B------:R-:W2:Y:S01]  /*02c0*/  @!P2 LDG.E R29, desc[UR10][R10.64] ;  /* 0x0000000a0a1da981 */ /* 0x000ea2000c1e1900 */
[----:B-1----:R-:W-:-:S05]  /*02d0*/  @!P1 IMAD.WIDE R22, R7, 0x4, R8 ;  /* 0x0000000407169825 */ /* 0x002fca00078e0208 */
[----:B------:R-:W3:Y:S01]  /*02e0*/  @!P1 LDG.E R24, desc[UR10][R22.64] ;  /* 0x0000000a16189981 */ /* 0x000ee2000c1e1900 */
[----:B------:R-:W-:-:S04]  /*02f0*/  UIADD3 UR4, UPT, UPT, UR4, 0x1, URZ ;  /* 0x0000000104047890 */ /* 0x000fc8000fffe0ff */
[----:B------:R-:W-:Y:S01]  /*0300*/  UISETP.NE.AND UP0, UPT, UR4, URZ, UPT ;  /* 0x000000ff0400728c */ /* 0x000fe2000bf05270 */
[----:B------:R-:W-:Y:S01]  /*0310*/  IADD3 R17, PT, PT, R17, 0x20, RZ ;  /* 0x0000002011117810 */ /* 0x000fe20007ffe0ff */
[----:B--2---:R-:W-:Y:S04]  /*0320*/  STS [R4], R29 ;  /* 0x0000001d04007388 */ /* 0x004fe80000000800 */
[----:B---3--:R-:W-:Y:S01]  /*0330*/  STS [R3], R24 ;  /* 0x0000001803007388 */ /* 0x008fe20000000800 */
[----:B------:R-:W-:Y:S06]  /*0340*/  BAR.SYNC.DEFER_BLOCKING 0x0 ;  /* 0x0000000000007b1d */ /* 0x000fec0000010000 */
[----:B------:R-:W-:Y:S04]  /*0350*/  LDS R28, [R2] ;  /* 0x00000000021c7984 */ /* 0x000fe80000000800 */
[----:B------:R-:W0:Y:S04]  /*0360*/  LDS.128 R12, [R5] ;  /* 0x00000000050c7984 */ /* 0x000e280000000c00 */
[----:B------:R-:W1:Y:S04]  /*0370*/  LDS R23, [R2+0x80] ;  /* 0x0000800002177984 */ /* 0x000e680000000800 */
[----:B------:R-:W2:Y:S04]  /*0380*/  LDS R27, [R2+0x100] ;  /* 0x00010000021b7984 */ /* 0x000ea80000000800 */
[----:B------:R-:W3:Y:S04]  /*0390*/  LDS R26, [R2+0x180] ;  /* 0x00018000021a7984 */ /* 0x000ee80000000800 */
[----:B------:R-:W-:Y:S04]  /*03a0*/  LDS R25, [R2+0x200] ;  /* 0x0002000002197984 */ /* 0x000fe80000000800 */
[----:B------:R-:W4:Y:S04]  /*03b0*/  LDS.128 R8, [R5+0x10] ;  /* 0x0000100005087984 */ /* 0x000f280000000c00 */
[----:B------:R-:W5:Y:S04]  /*03c0*/  LDS R20, [R2+0x280] ;  /* 0x0002800002147984 */ /* 0x000f680000000800 */
[----:B------:R-:W-:Y:S04]  /*03d0*/  LDS R24, [R2+0x380] ;  /* 0x0003800002187984 */ /* 0x000fe80000000800 */
[----:B------:R-:W-:Y:S01]  /*03e0*/  LDS R22, [R2+0x480] ;  /* 0x0004800002167984 */ /* 0x000fe20000000800 */
[----:B0-----:R-:W-:-:S03]  /*03f0*/  FFMA R12, R12, R28, R21 ;  /* 0x0000001c0c0c7223 */ /* 0x001fc60000000015 */
[----:B------:R-:W0:Y:S01]  /*0400*/  LDS R21, [R2+0x300] ;  /* 0x0003000002157984 */ /* 0x000e220000000800 */
[----:B-1----:R-:W-:-:S03]  /*0410*/  FFMA R12, R23, R13, R12 ;  /* 0x0000000d170c7223 */ /* 0x002fc6000000000c */
[----:B------:R-:W-:Y:S01]  /*0420*/  LDS R23, [R2+0x400] ;  /* 0x0004000002177984 */ /* 0x000fe20000000800 */
[----:B--2---:R-:W-:-:S04]  /*0430*/  FFMA R27, R27, R14, R12 ;  /* 0x0000000e1b1b7223 */ /* 0x004fc8000000000c */
[----:B---3--:R-:W-:Y:S02]  /*0440*/  FFMA R27, R26, R15, R27 ;  /* 0x0000000f1a1b7223 */ /* 0x008fe4000000001b */
[----:B------:R-:W1:Y:S04]  /*0450*/  LDS.128 R12, [R5+0x20] ;  /* 0x00002000050c7984 */ /* 0x000e680000000c00 */
[----:B------:R-:W-:Y:S01]  /*0460*/  LDS R26, [R2+0x580] ;  /* 0x00058000021a7984 */ /* 0x000fe20000000800 */
[----:B----4-:R-:W-:-:S03]  /*0470*/  FFMA R27, R8, R25, R27 ;  /* 0x00000019081b7223 */ /* 0x010fc6000000001b */
[----:B------:R-:W2:Y:S01]  /*0480*/  LDS R25, [R2+0x500] ;  /* 0x0005000002197984 */ /* 0x000ea20000000800 */
[----:B-----5:R-:W-:-:S04]  /*0490*/  FFMA R20, R20, R9, R27 ;  /* 0x0000000914147223 */ /* 0x020fc8000000001b */
[----:B0-----:R-:W-:Y:S02]  /*04a0*/  FFMA R21, R21, R10, R20 ;  /* 0x0000000a15157223 */ /* 0x001fe40000000014 */
[----:B------:R-:W-:Y:S02]  /*04b0*/  LDS R20, [R2+0x680] ;  /* 0x0006800002147984 */ /* 0x000fe40000000800 */
[----:B------:R-:W-:Y:S02]  /*04c0*/  FFMA R27, R24, R11, R21 ;  /* 0x0000000b181b7223 */ /* 0x000fe40000000015 */
[----:B------:R-:W-:Y:S04]  /*04d0*/  LDS R21, [R2+0x600] ;  /* 0x0006000002157984 */ /* 0x000fe80000000800 */
[----:B------:R-:W0:Y:S01]  /*04e0*/  LDS.128 R8, [R5+0x30] ;  /* 0x0000300005087984 */ /* 0x000e220000000c00 */
[----:B-1----:R-:W-:-:S03]  /*04f0*/  FFMA R27, R12, R23, R27 ;  /* 0x000000170c1b7223 */ /* 0x002fc6000000001b */
[----:B------:R-:W1:Y:S01]  /*0500*/  LDS R23, [R2+0x700] ;  /* 0x0007000002177984 */ /* 0x000e620000000800 */
[----:B------:R-:W-:-:S03]  /*0510*/  FFMA R22, R22, R13, R27 ;  /* 0x0000000d16167223 */ /* 0x000fc6000000001b */
[----:B------:R-:W3:Y:S01]  /*0520*/  LDS R24, [R2+0x780] ;  /* 0x0007800002187984 */ /* 0x000ee20000000800 */
[----:B--2---:R-:W-:-:S03]  /*0530*/  FFMA R25, R25, R14, R22 ;  /* 0x0000000e19197223 */ /* 0x004fc60000000016 */
[----:B------:R-:W-:Y:S01]  /*0540*/  LDS R22, [R2+0x880] ;  /* 0x0008800002167984 */ /* 0x000fe20000000800 */
[----:B------:R-:W-:-:S03]  /*0550*/  FFMA R27, R26, R15, R25 ;  /* 0x0000000f1a1b7223 */ /* 0x000fc60000000019 */
[----:B------:R-:W-:Y:S04]  /*0560*/  LDS R25, [R2+0x800] ;  /* 0x0008000002197984 */ /* 0x000fe80000000800 */
[----:B------:R-:W2:Y:S04]  /*0570*/  LDS.128 R12, [R5+0x40] ;  /* 0x00004000050c7984 */ /* 0x000ea80000000c00 */
[----:B------:R-:W-:Y:S01]  /*0580*/  LDS R26, [R2+0x980] ;  /* 0x00098000021a7984 */ /* 0x000fe20000000800 */
[----:B0-----:R-:W-:-:S03]  /*0590*/  FFMA R27, R8, R21, R27 ;  /* 0x00000015081b7223 */ /* 0x001fc6000000001b */
[----:B------:R-:W0:Y:S01]  /*05a0*/  LDS R21, [R2+0x900] ;  /* 0x0009000002157984 */ /* 0x000e220000000800 */
[----:B------:R-:W-:-:S04]  /*05b0*/  FFMA R20, R20, R9, R27 ;  /* 0x0000000914147223 */ /* 0x000fc8000000001b */
[----:B-1----:R-:W-:Y:S02]  /*05c0*/  FFMA R23, R23, R10, R20 ;  /* 0x0000000a17177223 */ /* 0x002fe40000000014 */
[----:B------:R-:W-:Y:S02]  /*05d0*/  LDS R20, [R2+0xa80] ;  /* 0x000a800002147984 */ /* 0x000fe40000000800 */
[----:B---3--:R-:W-:Y:S02]  /*05e0*/  FFMA R27, R24, R11, R23 ;  /* 0x0000000b181b7223 */ /* 0x008fe40000000017 */
[----:B------:R-:W-:Y:S04]  /*05f0*/  LDS R23, [R2+0xa00] ;  /* 0x000a000002177984 */ /* 0x000fe80000000800 */
[----:B------:R-:W1:Y:S01]  /*0600*/  LDS.128 R8, [R5+0x50] ;  /* 0x0000500005087984 */ /* 0x000e620000000c00 */
[----:B--2---:R-:W-:-:S03]  /*0610*/  FFMA R27, R12, R25, R27 ;  /* 0x000000190c1b7223 */ /* 0x004fc6000000001b */
[----:B------:R-:W2:Y:S01]  /*0620*/  LDS R25, [R2+0xb00] ;  /* 0x000b000002197984 */ /* 0x000ea20000000800 */
[----:B------:R-:W-:-:S03]  /*0630*/  FFMA R12, R22, R13, R27 ;  /* 0x0000000d160c7223 */ /* 0x000fc6000000001b */
[----:B------:R-:W3:Y:S04]  /*0640*/  LDS R22, [R2+0xb80] ;  /* 0x000b800002167984 */ /* 0x000ee80000000800 */
[----:B------:R-:W-:Y:S01]  /*0650*/  LDS R24, [R2+0xc80] ;  /* 0x000c800002187984 */ /* 0x000fe20000000800 */
[----:B0-----:R-:W-:-:S04]  /*0660*/  FFMA R21, R21, R14, R12 ;  /* 0x0000000e15157223 */ /* 0x001fc8000000000c */
[----:B------:R-:W-:Y:S02]  /*0670*/  FFMA R27, R26, R15, R21 ;  /* 0x0000000f1a1b7223 */ /* 0x000fe40000000015 */
[----:B------:R-:W-:Y:S04]  /*0680*/  LDS R21, [R2+0xc00] ;  /* 0x000c000002157984 */ /* 0x000fe80000000800 */
[----:B------:R-:W0:Y:S01]  /*0690*/  LDS.128 R12, [R5+0x60] ;  /* 0x00006000050c7984 */ /* 0x000e220000000c00 */
[----:B-1----:R-:W-:-:S04]  /*06a0*/  FFMA R23, R8, R23, R27 ;  /* 0x0000001708177223 */ /* 0x002fc8000000001b */
[----:B------:R-:W-:Y:S02]  /*06b0*/  FFMA R20, R20, R9, R23 ;  /* 0x0000000914147223 */ /* 0x000fe40000000017 */
[----:B------:R-:W1:Y:S02]  /*06c0*/  LDS R23, [R2+0xd00] ;  /* 0x000d000002177984 */ /* 0x000e640000000800 */
[----:B--2---:R-:W-:Y:S02]  /*06d0*/  FFMA R25, R25, R10, R20 ;  /* 0x0000000a19197223 */ /* 0x004fe40000000014 */
[----:B------:R-:W2:Y:S02]  /*06e0*/  LDS R20, [R2+0xd80] ;  /* 0x000d800002147984 */ /* 0x000ea40000000800 */
[----:B---3--:R-:W-:Y:S02]  /*06f0*/  FFMA R27, R22, R11, R25 ;  /* 0x0000000b161b7223 */ /* 0x008fe40000000019 */
[----:B------:R-:W-:Y:S04]  /*0700*/  LDS R25, [R2+0xe00] ;  /* 0x000e000002197984 */ /* 0x000fe80000000800 */
[----:B------:R-:W3:Y:S04]  /*0710*/  LDS.128 R8, [R5+0x70] ;  /* 0x0000700005087984 */ /* 0x000ee80000000c00 */
[----:B------:R-:W4:Y:S01]  /*0720*/  LDS R22, [R2+0xe80] ;  /* 0x000e800002167984 */ /* 0x000f220000000800 */
[----:B0-----:R-:W-:-:S03]  /*0730*/  FFMA R27, R12, R21, R27 ;  /* 0x000000150c1b7223 */ /* 0x001fc6000000001b */
[----:B------:R-:W0:Y:S04]  /*0740*/  LDS R21, [R2+0xf00] ;  /* 0x000f000002157984 */ /* 0x000e280000000800 */
[----:B------:R-:W5:Y:S01]  /*0750*/  LDS R12, [R2+0xf80] ;  /* 0x000f8000020c7984 */ /* 0x000f620000000800 */
[----:B------:R-:W-:-:S04]  /*0760*/  FFMA R24, R24, R13, R27 ;  /* 0x0000000d18187223 */ /* 0x000fc8000000001b */
[----:B-1----:R-:W-:-:S04]  /*0770*/  FFMA R23, R23, R14, R24 ;  /* 0x0000000e17177223 */ /* 0x002fc80000000018 */
[----:B--2---:R-:W-:-:S04]  /*0780*/  FFMA R15, R20, R15, R23 ;  /* 0x0000000f140f7223 */ /* 0x004fc80000000017 */
[----:B---3--:R-:W-:-:S04]  /*0790*/  FFMA R15, R8, R25, R15 ;  /* 0x00000019080f7223 */ /* 0x008fc8000000000f */
[----:B----4-:R-:W-:Y:S01]  /*07a0*/  FFMA R22, R22, R9, R15 ;  /* 0x0000000916167223 */ /* 0x010fe2000000000f */
[----:B------:R-:W-:Y:S02]  /*07b0*/  IADD3 R16, PT, PT, R16, 0x20, RZ ;  /* 0x0000002010107810 */ /* 0x000fe40007ffe0ff */
[----:B------:R-:W-:Y:S02]  /*07c0*/  IADD3 R6, PT, PT, R6, 0x20, RZ ;  /* 0x0000002006067810 */ /* 0x000fe40007ffe0ff */
[----:B------:R-:W-:Y:S01]  /*07d0*/  LEA R7, R0, R7, 0x5 ;  /* 0x0000000700077211 */ /* 0x000fe200078e28ff */
[----:B0-----:R-:W-:-:S04]  /*07e0*/  FFMA R21, R21, R10, R22 ;  /* 0x0000000a15157223 */ /* 0x001fc80000000016 */
[----:B-----5:R-:W-:Y:S01]  /*07f0*/  FFMA R21, R12, R11, R21 ;  /* 0x0000000b0c157223 */ /* 0x020fe20000000015 */
[----:B------:R-:W-:Y:S06]  /*0800*/  BAR.SYNC.DEFER_BLOCKING 0x0 ;  /* 0x0000000000007b1d */ /* 0x000fec0000010000 */
[----:B------:R-:W-:Y:S05]  /*0810*/  BRA.U UP0, `(.L_x_1) ;  /* 0xfffffff900807547 */ /* 0x000fea000b83ffff */
.L_x_0:
[----:B------:R-:W-:-:S13]  /*0820*/  ISETP.GE.OR P0, PT, R19, UR8, P0 ;  /* 0x0000000813007c0c */ /* 0x000fda0008706670 */
[----:B------:R-:W-:Y:S05]  /*0830*/  @P0 EXIT ;  /* 0x000000000000094d */ /* 0x000fea0003800000 */
[----:B------:R-:W0:Y:S01]  /*0840*/  LDC.64 R2, c[0x0][0x390] ;  /* 0x0000e400ff027b82 */ /* 0x000e220000000a00 */
[----:B------:R-:W-:-:S04]  /*0850*/  IMAD R19, R19, UR13, R18 ;  /* 0x0000000d13137c24 */ /* 0x000fc8000f8e0212 */
[----:B0-----:R-:W-:-:S05]  /*0860*/  IMAD.WIDE R2, R19, 0x4, R2 ;  /* 0x0000000413027825 */ /* 0x001fca00078e0202 */
[----:B------:R-:W-:Y:S01]  /*0870*/  STG.E desc[UR10][R2.64], R21 ;  /* 0x0000001502007986 */ /* 0x000fe2000c10190a */
[----:B------:R-:W-:Y:S05]  /*0880*/  EXIT ;  /* 0x000000000000794d */ /* 0x000fea0003800000 */
.L_x_2:
[----:B------:R-:W-:-:S00]  /*0890*/  BRA `(.L_x_2) ;  /* 0xfffffffc00fc7947 */ /* 0x000fc0000383ffff */
[----:B------:R-:W-:-:S00]  /*08a0*/  NOP ;  /* 0x0000000000007918 */ /* 0x000fc00000000000 */
        /* <DEDUP_REMOVED lines=13> */
.L_x_3:


//--------------------- .nv.shared._Z23matrixMulCUDA_OptimizedPKfS0_Pfii --------------------------
	.section	.nv.shared._Z23matrixMulCUDA_OptimizedPKfS0_Pfii,"aw",@nobits
	.sectionflags	@""
	.align	4
.nv.shared._Z23matrixMulCUDA_OptimizedPKfS0_Pfii:
	.zero		9216


//--------------------- .nv.shared.reserved.0     --------------------------
	.section	.nv.shared.reserved.0,"aw",@nobits
	.weak		__nv_reservedSMEM_offset_0_alias
	.size		__nv_reservedSMEM_offset_0_alias, 0, 64
	.other		__nv_reservedSMEM_offset_0_alias,@"STO_CUDA_RESERVED_SHARED STV_DEFAULT"
__nv_reservedSMEM_offset_0_alias:
	.zero		0
	.zero		64


//--------------------- .nv.constant0._Z23matrixMulCUDA_OptimizedPKfS0_Pfii --------------------------
	.section	.nv.constant0._Z23matrixMulCUDA_OptimizedPKfS0_Pfii,"a",@progbits
	.sectionflags	@""
	.align	4
.nv.constant0._Z23matrixMulCUDA_OptimizedPKfS0_Pfii:
	.zero		928


//--------------------- SYMBOLS --------------------------

	.type		.nv.reservedSmem.offset0,@object
	.size		.nv.reservedSmem.offset0,0x4
	.type		.nv.reservedSmem.cap,@object
	.size		.nv.reservedSmem.cap,0x4
